//
// Generated by NVIDIA NVVM Compiler
//
// Compiler Build ID: CL-36424714
// Cuda compilation tools, release 13.0, V13.0.88
// Based on NVVM 20.0.0
//

.version 9.0
.target sm_100
.address_size 64

	// .globl	matSum
.extern .func  (.param .b32 func_retval0) vprintf
(
	.param .b64 vprintf_param_0,
	.param .b64 vprintf_param_1
)
;
.global .align 1 .b8 $str[28] = {109, 121, 32, 98, 108, 111, 99, 107, 32, 105, 100, 32, 105, 115, 32, 37, 100, 44, 32, 97, 32, 105, 115, 32, 37, 100, 10};
.global .align 1 .b8 $str$1[8] = {105, 32, 105, 115, 32, 48, 10};
.global .align 1 .b8 $str$2[9] = {65, 32, 105, 115, 32, 37, 100, 10};

.visible .entry matSum(
	.param .u64 .ptr .align 1 matSum_param_0,
	.param .u32 matSum_param_1
)
{
	.local .align 8 .b8 	__local_depot0[8];
	.reg .b64 	%SP;
	.reg .b64 	%SPL;
	.reg .pred 	%p<5>;
	.reg .b32 	%r<12>;
	.reg .b64 	%rd<23>;

	mov.u64 	%SPL, __local_depot0;
	cvta.local.u64 	%SP, %SPL;
	ld.param.u64 	%rd6, [matSum_param_0];
	ld.param.u32 	%r1, [matSum_param_1];
	cvta.to.global.u64 	%rd1, %rd6;
	add.u64 	%rd7, %SP, 0;
	add.u64 	%rd2, %SPL, 0;
	mov.u32 	%r2, %tid.x;
	setp.ne.s32 	%p1, %r2, 0;
	@%p1 bra 	$L__BB0_2;
	mov.u32 	%r3, %ctaid.x;
	ld.global.u32 	%r4, [%rd1];
	st.local.v2.u32 	[%rd2], {%r3, %r4};
	mov.u64 	%rd8, $str;
	cvta.global.u64 	%rd9, %rd8;
	{ // callseq 0, 0
	.param .b64 param0;
	st.param.b64 	[param0], %rd9;
	.param .b64 param1;
	st.param.b64 	[param1], %rd7;
	.param .b32 retval0;
	call.uni (retval0), 
	vprintf, 
	(
	param0, 
	param1
	);
	ld.param.b32 	%r5, [retval0];
	} // callseq 0
$L__BB0_2:
	// begin inline asm
	mov.u64 	%rd22, %clock64;
	// end inline asm
	setp.eq.s32 	%p2, %r1, 2;
	@%p2 bra 	$L__BB0_3;
	bra.uni 	$L__BB0_4;
$L__BB0_3:
	mov.u64 	%rd20, $str$1;
	cvta.global.u64 	%rd21, %rd20;
	{ // callseq 2, 0
	.param .b64 param0;
	st.param.b64 	[param0], %rd21;
	.param .b64 param1;
	st.param.b64 	[param1], 0;
	.param .b32 retval0;
	call.uni (retval0), 
	vprintf, 
	(
	param0, 
	param1
	);
	ld.param.b32 	%r10, [retval0];
	} // callseq 2
	ret;
$L__BB0_4:
	// begin inline asm
	mov.u64 	%rd12, %clock64;
	// end inline asm
	setp.gt.s64 	%p3, %rd12, %rd22;
	sub.s64 	%rd13, %rd12, %rd22;
	add.s64 	%rd14, %rd13, 4294967295;
	selp.b64 	%rd15, %rd13, %rd14, %p3;
	setp.lt.s64 	%p4, %rd15, 100000;
	@%p4 bra 	$L__BB0_4;
	ld.global.u32 	%r7, [%rd1];
	st.local.u32 	[%rd2], %r7;
	mov.u64 	%rd17, $str$2;
	cvta.global.u64 	%rd18, %rd17;
	{ // callseq 1, 0
	.param .b64 param0;
	st.param.b64 	[param0], %rd18;
	.param .b64 param1;
	st.param.b64 	[param1], %rd7;
	.param .b32 retval0;
	call.uni (retval0), 
	vprintf, 
	(
	param0, 
	param1
	);
	ld.param.b32 	%r8, [retval0];
	} // callseq 1
	// begin inline asm
	mov.u64 	%rd22, %clock64;
	// end inline asm
	bra.uni 	$L__BB0_4;

}


// ===== COMPILED SASS (sm_100) =====

	.target	sm_100

	.elftype	@"ET_EXEC"


//--------------------- .note.nv.tkinfo           --------------------------
	.section	.note.nv.tkinfo,"",@"SHT_NOTE"
	.sectionflags	@"SHF_NOTE_NV_TKINFO"
	.tkinfo
        /*0018*/ 	.word	0x00000002
        /*0030*/ 	.string	""
        /*0030*/ 	.string	"ptxas"
        /*0030*/ 	.string	"Cuda compilation tools, release 13.0, V13.0.88"
        /*0030*/ 	.string	"Build cuda_13.0.r13.0/compiler.36424714_0"
        /*0030*/ 	.string	"-arch sm_100 -m 64 "



//--------------------- .note.nv.cuinfo           --------------------------
	.section	.note.nv.cuinfo,"",@"SHT_NOTE"
	.sectionflags	@"SHF_NOTE_NV_CUINFO"
        /*0018*/ 	.short	0x0002
        /*001a*/ 	.short	0x0064
        /*001c*/ 	.short	0x0082
	.zero		2


//--------------------- .nv.info                  --------------------------
	.section	.nv.info,"",@"SHT_CUDA_INFO"
	.align	4


	//----- nvinfo : EIATTR_REGCOUNT
	.align		4
        /*0000*/ 	.byte	0x04, 0x2f
        /*0002*/ 	.short	(.L_4 - .L_3)
	.align		4
.L_3:
        /*0004*/ 	.word	index@(matSum)
        /*0008*/ 	.word	0x00000018


	//----- nvinfo : EIATTR_FRAME_SIZE
	.align		4
.L_4:
        /*000c*/ 	.byte	0x04, 0x11
        /*000e*/ 	.short	(.L_6 - .L_5)
	.align		4
.L_5:
        /*0010*/ 	.word	index@(matSum)
        /*0014*/ 	.word	0x00000008


	//----- nvinfo : EIATTR_MIN_STACK_SIZE
	.align		4
.L_6:
        /*0018*/ 	.byte	0x04, 0x12
        /*001a*/ 	.short	(.L_8 - .L_7)
	.align		4
.L_7:
        /*001c*/ 	.word	index@(matSum)
        /*0020*/ 	.word	0x00000008
.L_8:


//--------------------- .nv.compat                --------------------------
	.section	.nv.compat,"",@"SHT_CUDA_COMPAT_INFO"
	.align	4
        /*0000*/ 	.byte	0x02, 0x09, 0x00, 0x00, 0x02, 0x02, 0x01, 0x00, 0x02, 0x05, 0x05, 0x00, 0x03, 0x07, 0x01, 0x01
        /*0010*/ 	.byte	0x02, 0x03, 0x00, 0x00, 0x02, 0x06, 0x01, 0x00, 0x04, 0x0b, 0x08, 0x00, 0x09, 0x00, 0x00, 0x00
        /*0020*/ 	.byte	0x00, 0x00, 0x00, 0x00


//--------------------- .nv.info.matSum           --------------------------
	.section	.nv.info.matSum,"",@"SHT_CUDA_INFO"
	.sectionflags	@""
	.align	4


	//----- nvinfo : EIATTR_CUDA_API_VERSION
	.align		4
        /*0000*/ 	.byte	0x04, 0x37
        /*0002*/ 	.short	(.L_10 - .L_9)
.L_9:
        /*0004*/ 	.word	0x00000082


	//----- nvinfo : EIATTR_KPARAM_INFO
	.align		4
.L_10:
        /*0008*/ 	.byte	0x04, 0x17
        /*000a*/ 	.short	(.L_12 - .L_11)
.L_11:
        /*000c*/ 	.word	0x00000000
        /*0010*/ 	.short	0x0001
        /*0012*/ 	.short	0x0008
        /*0014*/ 	.byte	0x00, 0xf0, 0x11, 0x00


	//----- nvinfo : EIATTR_KPARAM_INFO
	.align		4
.L_12:
        /*0018*/ 	.byte	0x04, 0x17
        /*001a*/ 	.short	(.L_14 - .L_13)
.L_13:
        /*001c*/ 	.word	0x00000000
        /*0020*/ 	.short	0x0000
        /*0022*/ 	.short	0x0000
        /*0024*/ 	.byte	0x00, 0xf5, 0x21, 0x00


	//----- nvinfo : EIATTR_SPARSE_MMA_MASK
	.align		4
.L_14:
        /*0028*/ 	.byte	0x03, 0x50
        /*002a*/ 	.short	0x0000


	//----- nvinfo : EIATTR_MAXREG_COUNT
	.align		4
        /*002c*/ 	.byte	0x03, 0x1b
        /*002e*/ 	.short	0x00ff


	//----- nvinfo : EIATTR_EXTERNS
	.align		4
        /*0030*/ 	.byte	0x04, 0x0f
        /*0032*/ 	.short	(.L_16 - .L_15)


	//   ....[0]....
	.align		4
.L_15:
        /*0034*/ 	.word	index@(vprintf)


	//----- nvinfo : EIATTR_MERCURY_ISA_VERSION
	.align		4
.L_16:
        /*0038*/ 	.byte	0x03, 0x5f
        /*003a*/ 	.short	0x0101


	//----- nvinfo : EIATTR_VRC_CTA_INIT_COUNT
	.align		4
        /*003c*/ 	.byte	0x02, 0x4a
	.zero		1
	.zero		1


	//----- nvinfo : EIATTR_SYSCALL_OFFSETS
	.align		4
        /*0040*/ 	.byte	0x04, 0x46
        /*0042*/ 	.short	(.L_18 - .L_17)


	//   ....[0]....
.L_17:
        /*0044*/ 	.word	0x00000170


	//   ....[1]....
        /*0048*/ 	.word	0x00000380


	//   ....[2]....
        /*004c*/ 	.word	0x00000440


	//----- nvinfo : EIATTR_EXIT_INSTR_OFFSETS
	.align		4
.L_18:
        /*0050*/ 	.byte	0x04, 0x1c
        /*0052*/ 	.short	(.L_20 - .L_19)


	//   ....[0]....
.L_19:
        /*0054*/ 	.word	0x00000450


	//----- nvinfo : EIATTR_CRS_STACK_SIZE
	.align		4
.L_20:
        /*0058*/ 	.byte	0x04, 0x1e
        /*005a*/ 	.short	(.L_22 - .L_21)
.L_21:
        /*005c*/ 	.word	0x00000000


	//----- nvinfo : EIATTR_CBANK_PARAM_SIZE
	.align		4
.L_22:
        /*0060*/ 	.byte	0x03, 0x19
        /*0062*/ 	.short	0x000c


	//----- nvinfo : EIATTR_PARAM_CBANK
	.align		4
        /*0064*/ 	.byte	0x04, 0x0a
        /*0066*/ 	.short	(.L_24 - .L_23)
	.align		4
.L_23:
        /*0068*/ 	.word	index@(.nv.constant0.matSum)
        /*006c*/ 	.short	0x0380
        /*006e*/ 	.short	0x000c


	//----- nvinfo : EIATTR_SW_WAR
	.align		4
.L_24:
        /*0070*/ 	.byte	0x04, 0x36
        /*0072*/ 	.short	(.L_26 - .L_25)
.L_25:
        /*0074*/ 	.word	0x00000008
.L_26:


//--------------------- .nv.callgraph             --------------------------
	.section	.nv.callgraph,"",@"SHT_CUDA_CALLGRAPH"
	.align	4
	.sectionentsize	8
	.align		4
        /*0000*/ 	.word	0x00000000
	.align		4
        /*0004*/ 	.word	0xffffffff
	.align		4
        /*0008*/ 	.word	index@(matSum)
	.align		4
        /*000c*/ 	.word	index@(vprintf)
	.align		4
        /*0010*/ 	.word	0x00000000
	.align		4
        /*0014*/ 	.word	0xfffffffe
	.align		4
        /*0018*/ 	.word	0x00000000
	.align		4
        /*001c*/ 	.word	0xfffffffd
	.align		4
        /*0020*/ 	.word	0x00000000
	.align		4
        /*0024*/ 	.word	0xfffffffc


//--------------------- .nv.constant4             --------------------------
	.section	.nv.constant4,"a",@progbits
	.align	8
	.align		8
.nv.constant4:
        /*0000*/ 	.dword	vprintf
	.align		8
        /*0008*/ 	.dword	$str
	.align		8
        /*0010*/ 	.dword	$str$1
	.align		8
        /*0018*/ 	.dword	$str$2


//--------------------- .text.matSum              --------------------------
	.section	.text.matSum,"ax",@progbits
	.align	128
        .global         matSum
        .type           matSum,@function
        .size           matSum,(.L_x_9 - matSum)
        .other          matSum,@"STO_CUDA_ENTRY STV_DEFAULT"
matSum:
.text.matSum:
[----:B------:R-:W0:Y:S01]  /*0000*/  LDC R1, c[0x0][0x37c] ;  /* 0x0000df00ff017b82 */ /* 0x000e220000000800 */
[----:B------:R-:W1:Y:S01]  /*0010*/  S2R R0, SR_TID.X ;  /* 0x0000000000007919 */ /* 0x000e620000002100 */
[----:B------:R-:W2:Y:S01]  /*0020*/  LDCU UR4, c[0x0][0x2f8] ;  /* 0x00005f00ff0477ac */ /* 0x000ea20008000800 */
[----:B0-----:R-:W-:Y:S01]  /*0030*/  VIADD R1, R1, 0xfffffff8 ;  /* 0xfffffff801017836 */ /* 0x001fe20000000000 */
[----:B------:R-:W-:Y:S01]  /*0040*/  BSSY.RECONVERGENT B6, `(.L_x_0) ;  /* 0x0000014000067945 */ /* 0x000fe20003800200 */
[----:B------:R-:W0:Y:S01]  /*0050*/  LDCU UR5, c[0x0][0x2fc] ;  /* 0x00005f80ff0577ac */ /* 0x000e220008000800 */
[----:B------:R-:W3:Y:S02]  /*0060*/  LDCU.64 UR36, c[0x0][0x358] ;  /* 0x00006b00ff2477ac */ /* 0x000ee40008000a00 */
[----:B--2---:R-:W-:-:S05]  /*0070*/  IADD3 R2, P1, PT, R1, UR4, RZ ;  /* 0x0000000401027c10 */ /* 0x004fca000ff3e0ff */
[----:B0-----:R-:W-:Y:S01]  /*0080*/  IMAD.X R16, RZ, RZ, UR5, P1 ;  /* 0x00000005ff107e24 */ /* 0x001fe200088e06ff */
[----:B-1----:R-:W-:-:S13]  /*0090*/  ISETP.NE.AND P0, PT, R0, RZ, PT ;  /* 0x000000ff0000720c */ /* 0x002fda0003f05270 */
[----:B---3--:R-:W-:Y:S05]  /*00a0*/  @P0 BRA `(.L_x_1) ;  /* 0x0000000000340947 */ /* 0x008fea0003800000 */
[----:B------:R-:W0:Y:S01]  /*00b0*/  LDC.64 R8, c[0x0][0x380] ;  /* 0x0000e000ff087b82 */ /* 0x000e220000000a00 */
[----:B------:R-:W1:Y:S01]  /*00c0*/  S2R R12, SR_CTAID.X ;  /* 0x00000000000c7919 */ /* 0x000e620000002500 */
[----:B------:R-:W-:Y:S01]  /*00d0*/  MOV R0, 0x0 ;  /* 0x0000000000007802 */ /* 0x000fe20000000f00 */
[----:B------:R-:W2:Y:S01]  /*00e0*/  LDCU.64 UR4, c[0x4][0x8] ;  /* 0x01000100ff0477ac */ /* 0x000ea20008000a00 */
[----:B0-----:R-:W1:Y:S04]  /*00f0*/  LDG.E R13, desc[UR36][R8.64] ;  /* 0x00000024080d7981 */ /* 0x001e68000c1e1900 */
[----:B------:R0:W3:Y:S01]  /*0100*/  LDC.64 R10, c[0x4][R0] ;  /* 0x01000000000a7b82 */ /* 0x0000e20000000a00 */
[----:B--2---:R-:W-:Y:S02]  /*0110*/  IMAD.U32 R4, RZ, RZ, UR4 ;  /* 0x00000004ff047e24 */ /* 0x004fe4000f8e00ff */
[----:B------:R-:W-:-:S02]  /*0120*/  IMAD.U32 R5, RZ, RZ, UR5 ;  /* 0x00000005ff057e24 */ /* 0x000fc4000f8e00ff */
[----:B------:R-:W-:Y:S02]  /*0130*/  IMAD.MOV.U32 R6, RZ, RZ, R2 ;  /* 0x000000ffff067224 */ /* 0x000fe400078e0002 */
[----:B------:R-:W-:Y:S01]  /*0140*/  IMAD.MOV.U32 R7, RZ, RZ, R16 ;  /* 0x000000ffff077224 */ /* 0x000fe200078e0010 */
[----:B-1-3--:R0:W-:Y:S06]  /*0150*/  STL.64 [R1], R12 ;  /* 0x0000000c01007387 */ /* 0x00a1ec0000100a00 */
[----:B------:R-:W-:-:S07]  /*0160*/  LEPC R20, `(.L_x_1) ;  /* 0x000000001014794e */ /* 0x000fce0000000000 */
[----:B0-----:R-:W-:Y:S05]  /*0170*/  CALL.ABS.NOINC R10 ;  /* 0x000000000a007343 */ /* 0x001fea0003c00000 */
.L_x_1:
[----:B------:R-:W-:Y:S05]  /*0180*/  BSYNC.RECONVERGENT B6 ;  /* 0x0000000000067941 */ /* 0x000fea0003800200 */
.L_x_0:
[----:B------:R-:W-:Y:S01]  /*0190*/  CS2R R4, SR_CLOCKLO ;  /* 0x0000000000047805 */ /* 0x000fe20000015000 */
[----:B------:R-:W0:Y:S02]  /*01a0*/  LDCU UR4, c[0x0][0x388] ;  /* 0x00007100ff0477ac */ /* 0x000e240008000800 */
[----:B0-----:R-:W-:-:S09]  /*01b0*/  UISETP.NE.AND UP0, UPT, UR4, 0x2, UPT ;  /* 0x000000020400788c */ /* 0x001fd2000bf05270 */
[----:B------:R-:W-:Y:S05]  /*01c0*/  BRA.U !UP0, `(.L_x_2) ;  /* 0x0000000108807547 */ /* 0x000fea000b800000 */
[----:B------:R-:W-:Y:S02]  /*01d0*/  IMAD.MOV.U32 R7, RZ, RZ, R4 ;  /* 0x000000ffff077224 */ /* 0x000fe400078e0004 */
[----:B------:R-:W-:-:S07]  /*01e0*/  IMAD.MOV.U32 R9, RZ, RZ, R5 ;  /* 0x000000ffff097224 */ /* 0x000fce00078e0005 */
.L_x_6:
[----:B------:R-:W-:Y:S01]  /*01f0*/  BSSY.RECONVERGENT B0, `(.L_x_3) ;  /* 0x000000d000007945 */ /* 0x000fe20003800200 */
.L_x_4:
[----:B------:R-:W-:-:S06]  /*0200*/  CS2R R4, SR_CLOCKLO ;  /* 0x0000000000047805 */ /* 0x000fcc0000015000 */
[CC--:B------:R-:W-:Y:S02]  /*0210*/  ISETP.GT.U32.AND P0, PT, R4.reuse, R7.reuse, PT ;  /* 0x000000070400720c */ /* 0x0c0fe40003f04070 */
[----:B------:R-:W-:Y:S02]  /*0220*/  IADD3 R3, P1, PT, R4, -R7, RZ ;  /* 0x8000000704037210 */ /* 0x000fe40007f3e0ff */
[----:B------:R-:W-:Y:S02]  /*0230*/  ISETP.GT.AND.EX P0, PT, R5, R9, PT, P0 ;  /* 0x000000090500720c */ /* 0x000fe40003f04300 */
[----:B------:R-:W-:Y:S01]  /*0240*/  IADD3 R0, P2, PT, R3, -0x1, RZ ;  /* 0xffffffff03007810 */ /* 0x000fe20007f5e0ff */
[----:B------:R-:W-:-:S03]  /*0250*/  IMAD.X R4, R5, 0x1, ~R9, P1 ;  /* 0x0000000105047824 */ /* 0x000fc600008e0e09 */
[----:B------:R-:W-:Y:S01]  /*0260*/  SEL R0, R3, R0, P0 ;  /* 0x0000000003007207 */ /* 0x000fe20000000000 */
[----:B------:R-:W-:-:S03]  /*0270*/  IMAD.X R3, RZ, RZ, R4, P2 ;  /* 0x000000ffff037224 */ /* 0x000fc600010e0604 */
[----:B------:R-:W-:Y:S02]  /*0280*/  ISETP.GE.U32.AND P1, PT, R0, 0x186a0, PT ;  /* 0x000186a00000780c */ /* 0x000fe40003f26070 */
[----:B------:R-:W-:-:S04]  /*0290*/  SEL R0, R4, R3, P0 ;  /* 0x0000000304007207 */ /* 0x000fc80000000000 */
[----:B------:R-:W-:-:S13]  /*02a0*/  ISETP.GE.AND.EX P0, PT, R0, RZ, PT, P1 ;  /* 0x000000ff0000720c */ /* 0x000fda0003f06310 */
[----:B------:R-:W-:Y:S05]  /*02b0*/  @!P0 BRA `(.L_x_4) ;  /* 0xfffffffc00d08947 */ /* 0x000fea000383ffff */
[----:B------:R-:W-:Y:S05]  /*02c0*/  BSYNC.RECONVERGENT B0 ;  /* 0x0000000000007941 */ /* 0x000fea0003800200 */
.L_x_3:
[----:B------:R-:W0:Y:S01]  /*02d0*/  LDC.64 R8, c[0x0][0x380] ;  /* 0x0000e000ff087b82 */ /* 0x000e220000000a00 */
[----:B------:R-:W-:Y:S01]  /*02e0*/  MOV R3, 0x0 ;  /* 0x0000000000037802 */ /* 0x000fe20000000f00 */
[----:B------:R-:W1:Y:S01]  /*02f0*/  LDCU.64 UR4, c[0x4][0x18] ;  /* 0x01000300ff0477ac */ /* 0x000e620008000a00 */
[----:B0-----:R-:W2:Y:S05]  /*0300*/  LDG.E R0, desc[UR36][R8.64] ;  /* 0x0000002408007981 */ /* 0x001eaa000c1e1900 */
[----:B------:R0:W3:Y:S01]  /*0310*/  LDC.64 R10, c[0x4][R3] ;  /* 0x01000000030a7b82 */ /* 0x0000e20000000a00 */
[----:B-1----:R-:W-:Y:S02]  /*0320*/  IMAD.U32 R4, RZ, RZ, UR4 ;  /* 0x00000004ff047e24 */ /* 0x002fe4000f8e00ff */
[----:B------:R-:W-:-:S02]  /*0330*/  IMAD.U32 R5, RZ, RZ, UR5 ;  /* 0x00000005ff057e24 */ /* 0x000fc4000f8e00ff */
[----:B------:R-:W-:Y:S02]  /*0340*/  IMAD.MOV.U32 R6, RZ, RZ, R2 ;  /* 0x000000ffff067224 */ /* 0x000fe400078e0002 */
[----:B------:R-:W-:Y:S01]  /*0350*/  IMAD.MOV.U32 R7, RZ, RZ, R16 ;  /* 0x000000ffff077224 */ /* 0x000fe200078e0010 */
[----:B--23--:R0:W-:Y:S06]  /*0360*/  STL [R1], R0 ;  /* 0x0000000001007387 */ /* 0x00c1ec0000100800 */
[----:B------:R-:W-:-:S07]  /*0370*/  LEPC R20, `(.L_x_5) ;  /* 0x000000001014794e */ /* 0x000fce0000000000 */
[----:B0-----:R-:W-:Y:S05]  /*0380*/  CALL.ABS.NOINC R10 ;  /* 0x000000000a007343 */ /* 0x001fea0003c00000 */
.L_x_5:
[----:B------:R-:W-:-:S06]  /*0390*/  CS2R R4, SR_CLOCKLO ;  /* 0x0000000000047805 */ /* 0x000fcc0000015000 */
[----:B------:R-:W-:Y:S02]  /*03a0*/  IMAD.MOV.U32 R7, RZ, RZ, R4 ;  /* 0x000000ffff077224 */ /* 0x000fe400078e0004 */
[----:B------:R-:W-:Y:S01]  /*03b0*/  IMAD.MOV.U32 R9, RZ, RZ, R5 ;  /* 0x000000ffff097224 */ /* 0x000fe200078e0005 */
[----:B------:R-:W-:Y:S06]  /*03c0*/  BRA `(.L_x_6) ;  /* 0xfffffffc00887947 */ /* 0x000fec000383ffff */
.L_x_2:
[----:B------:R-:W-:Y:S01]  /*03d0*/  MOV R0, 0x0 ;  /* 0x0000000000007802 */ /* 0x000fe20000000f00 */
[----:B------:R-:W0:Y:S01]  /*03e0*/  LDCU.64 UR4, c[0x4][0x10] ;  /* 0x01000200ff0477ac */ /* 0x000e220008000a00 */
[----:B------:R-:W-:Y:S02]  /*03f0*/  CS2R R6, SRZ ;  /* 0x0000000000067805 */ /* 0x000fe4000001ff00 */
[----:B------:R1:W2:Y:S01]  /*0400*/  LDC.64 R2, c[0x4][R0] ;  /* 0x0100000000027b82 */ /* 0x0002a20000000a00 */
[----:B0-----:R-:W-:Y:S02]  /*0410*/  IMAD.U32 R4, RZ, RZ, UR4 ;  /* 0x00000004ff047e24 */ /* 0x001fe4000f8e00ff */
[----:B-1----:R-:W-:-:S07]  /*0420*/  IMAD.U32 R5, RZ, RZ, UR5 ;  /* 0x00000005ff057e24 */ /* 0x002fce000f8e00ff */
[----:B------:R-:W-:-:S07]  /*0430*/  LEPC R20, `(.L_x_7) ;  /* 0x000000001014794e */ /* 0x000fce0000000000 */
[----:B--2---:R-:W-:Y:S05]  /*0440*/  CALL.ABS.NOINC R2 ;  /* 0x0000000002007343 */ /* 0x004fea0003c00000 */
.L_x_7:
[----:B------:R-:W-:Y:S05]  /*0450*/  EXIT ;  /* 0x000000000000794d */ /* 0x000fea0003800000 */
.L_x_8:
[----:B------:R-:W-:-:S00]  /*0460*/  BRA `(.L_x_8) ;  /* 0xfffffffc00fc7947 */ /* 0x000fc0000383ffff */
[----:B------:R-:W-:-:S00]  /*0470*/  NOP ;  /* 0x0000000000007918 */ /* 0x000fc00000000000 */
        /* <DEDUP_REMOVED lines=8> */
.L_x_9:


//--------------------- .nv.global.init           --------------------------
	.section	.nv.global.init,"aw",@progbits
.nv.global.init:
	.type		$str$1,@object
	.size		$str$1,($str$2 - $str$1)
$str$1:
        /*0000*/ 	.byte	0x69, 0x20, 0x69, 0x73, 0x20, 0x30, 0x0a, 0x00
	.type		$str$2,@object
	.size		$str$2,($str - $str$2)
$str$2:
        /*0008*/ 	.byte	0x41, 0x20, 0x69, 0x73, 0x20, 0x25, 0x64, 0x0a, 0x00
	.type		$str,@object
	.size		$str,(.L_0 - $str)
$str:
        /*0011*/ 	.byte	0x6d, 0x79, 0x20, 0x62, 0x6c, 0x6f, 0x63, 0x6b, 0x20, 0x69, 0x64, 0x20, 0x69, 0x73, 0x20, 0x25
        /*0021*/ 	.byte	0x64, 0x2c, 0x20, 0x61, 0x20, 0x69, 0x73, 0x20, 0x25, 0x64, 0x0a, 0x00
.L_0:


//--------------------- .nv.shared.reserved.0     --------------------------
	.section	.nv.shared.reserved.0,"aw",@nobits
	.weak		__nv_reservedSMEM_offset_0_alias
	.size		__nv_reservedSMEM_offset_0_alias, 0, 64
	.other		__nv_reservedSMEM_offset_0_alias,@"STO_CUDA_RESERVED_SHARED STV_DEFAULT"
__nv_reservedSMEM_offset_0_alias:
	.zero		0
	.zero		64


//--------------------- .nv.constant0.matSum      --------------------------
	.section	.nv.constant0.matSum,"a",@progbits
	.sectionflags	@""
	.align	4
.nv.constant0.matSum:
	.zero		908


//--------------------- SYMBOLS --------------------------

	.type		.nv.reservedSmem.offset0,@object
	.size		.nv.reservedSmem.offset0,0x4
	.type		vprintf,@function
